//
// Generated by NVIDIA NVVM Compiler
//
// Compiler Build ID: CL-36424714
// Cuda compilation tools, release 13.0, V13.0.88
// Based on NVVM 20.0.0
//

.version 9.0
.target sm_100
.address_size 64

	// .globl	_Z4dotpPiS_S_
// _ZZ4dotpPiS_S_E7shm_tdp has been demoted

.visible .entry _Z4dotpPiS_S_(
	.param .u64 .ptr .align 1 _Z4dotpPiS_S__param_0,
	.param .u64 .ptr .align 1 _Z4dotpPiS_S__param_1,
	.param .u64 .ptr .align 1 _Z4dotpPiS_S__param_2
)
{
	.reg .pred 	%p<11>;
	.reg .b32 	%r<214>;
	.reg .b64 	%rd<21>;
	// demoted variable
	.shared .align 4 .b8 _ZZ4dotpPiS_S_E7shm_tdp[128];
	ld.param.u64 	%rd6, [_Z4dotpPiS_S__param_0];
	ld.param.u64 	%rd7, [_Z4dotpPiS_S__param_1];
	ld.param.u64 	%rd5, [_Z4dotpPiS_S__param_2];
	cvta.to.global.u64 	%rd1, %rd7;
	cvta.to.global.u64 	%rd2, %rd6;
	mov.u32 	%r36, %ctaid.x;
	mov.u32 	%r37, %ntid.x;
	mov.u32 	%r1, %tid.x;
	mad.lo.s32 	%r203, %r36, %r37, %r1;
	shl.b32 	%r38, %r1, 2;
	mov.u32 	%r39, _ZZ4dotpPiS_S_E7shm_tdp;
	add.s32 	%r3, %r39, %r38;
	mov.b32 	%r40, 0;
	st.shared.u32 	[%r3], %r40;
	setp.gt.s32 	%p1, %r203, 511;
	@%p1 bra 	$L__BB0_14;
	max.s32 	%r43, %r203, 256;
	sub.s32 	%r44, %r43, %r203;
	add.s32 	%r45, %r44, 255;
	shr.u32 	%r46, %r45, 8;
	add.s32 	%r4, %r46, 1;
	and.b32  	%r5, %r4, 15;
	setp.lt.u32 	%p2, %r45, 3840;
	mov.b32 	%r213, 0;
	@%p2 bra 	$L__BB0_4;
	and.b32  	%r48, %r4, 33554416;
	neg.s32 	%r198, %r48;
	add.s64 	%rd3, %rd2, 8192;
	add.s64 	%rd4, %rd1, 8192;
	mov.b32 	%r213, 0;
$L__BB0_3:
	.pragma "nounroll";
	mul.wide.s32 	%rd8, %r203, 4;
	add.s64 	%rd9, %rd3, %rd8;
	add.s64 	%rd10, %rd4, %rd8;
	ld.global.u32 	%r49, [%rd9+-8192];
	ld.global.u32 	%r50, [%rd10+-8192];
	mad.lo.s32 	%r51, %r50, %r49, %r213;
	ld.global.u32 	%r52, [%rd9+-7168];
	ld.global.u32 	%r53, [%rd10+-7168];
	mad.lo.s32 	%r54, %r53, %r52, %r51;
	ld.global.u32 	%r55, [%rd9+-6144];
	ld.global.u32 	%r56, [%rd10+-6144];
	mad.lo.s32 	%r57, %r56, %r55, %r54;
	ld.global.u32 	%r58, [%rd9+-5120];
	ld.global.u32 	%r59, [%rd10+-5120];
	mad.lo.s32 	%r60, %r59, %r58, %r57;
	ld.global.u32 	%r61, [%rd9+-4096];
	ld.global.u32 	%r62, [%rd10+-4096];
	mad.lo.s32 	%r63, %r62, %r61, %r60;
	ld.global.u32 	%r64, [%rd9+-3072];
	ld.global.u32 	%r65, [%rd10+-3072];
	mad.lo.s32 	%r66, %r65, %r64, %r63;
	ld.global.u32 	%r67, [%rd9+-2048];
	ld.global.u32 	%r68, [%rd10+-2048];
	mad.lo.s32 	%r69, %r68, %r67, %r66;
	ld.global.u32 	%r70, [%rd9+-1024];
	ld.global.u32 	%r71, [%rd10+-1024];
	mad.lo.s32 	%r72, %r71, %r70, %r69;
	ld.global.u32 	%r73, [%rd9];
	ld.global.u32 	%r74, [%rd10];
	mad.lo.s32 	%r75, %r74, %r73, %r72;
	ld.global.u32 	%r76, [%rd9+1024];
	ld.global.u32 	%r77, [%rd10+1024];
	mad.lo.s32 	%r78, %r77, %r76, %r75;
	ld.global.u32 	%r79, [%rd9+2048];
	ld.global.u32 	%r80, [%rd10+2048];
	mad.lo.s32 	%r81, %r80, %r79, %r78;
	ld.global.u32 	%r82, [%rd9+3072];
	ld.global.u32 	%r83, [%rd10+3072];
	mad.lo.s32 	%r84, %r83, %r82, %r81;
	ld.global.u32 	%r85, [%rd9+4096];
	ld.global.u32 	%r86, [%rd10+4096];
	mad.lo.s32 	%r87, %r86, %r85, %r84;
	ld.global.u32 	%r88, [%rd9+5120];
	ld.global.u32 	%r89, [%rd10+5120];
	mad.lo.s32 	%r90, %r89, %r88, %r87;
	ld.global.u32 	%r91, [%rd9+6144];
	ld.global.u32 	%r92, [%rd10+6144];
	mad.lo.s32 	%r93, %r92, %r91, %r90;
	ld.global.u32 	%r94, [%rd9+7168];
	ld.global.u32 	%r95, [%rd10+7168];
	mad.lo.s32 	%r213, %r95, %r94, %r93;
	add.s32 	%r203, %r203, 4096;
	add.s32 	%r198, %r198, 16;
	setp.ne.s32 	%p3, %r198, 0;
	@%p3 bra 	$L__BB0_3;
$L__BB0_4:
	setp.eq.s32 	%p4, %r5, 0;
	@%p4 bra 	$L__BB0_13;
	and.b32  	%r16, %r4, 7;
	setp.lt.u32 	%p5, %r5, 8;
	@%p5 bra 	$L__BB0_7;
	mul.wide.s32 	%rd11, %r203, 4;
	add.s64 	%rd12, %rd2, %rd11;
	ld.global.u32 	%r97, [%rd12];
	add.s64 	%rd13, %rd1, %rd11;
	ld.global.u32 	%r98, [%rd13];
	mad.lo.s32 	%r99, %r98, %r97, %r213;
	ld.global.u32 	%r100, [%rd12+1024];
	ld.global.u32 	%r101, [%rd13+1024];
	mad.lo.s32 	%r102, %r101, %r100, %r99;
	ld.global.u32 	%r103, [%rd12+2048];
	ld.global.u32 	%r104, [%rd13+2048];
	mad.lo.s32 	%r105, %r104, %r103, %r102;
	ld.global.u32 	%r106, [%rd12+3072];
	ld.global.u32 	%r107, [%rd13+3072];
	mad.lo.s32 	%r108, %r107, %r106, %r105;
	ld.global.u32 	%r109, [%rd12+4096];
	ld.global.u32 	%r110, [%rd13+4096];
	mad.lo.s32 	%r111, %r110, %r109, %r108;
	ld.global.u32 	%r112, [%rd12+5120];
	ld.global.u32 	%r113, [%rd13+5120];
	mad.lo.s32 	%r114, %r113, %r112, %r111;
	ld.global.u32 	%r115, [%rd12+6144];
	ld.global.u32 	%r116, [%rd13+6144];
	mad.lo.s32 	%r117, %r116, %r115, %r114;
	ld.global.u32 	%r118, [%rd12+7168];
	ld.global.u32 	%r119, [%rd13+7168];
	mad.lo.s32 	%r213, %r119, %r118, %r117;
	add.s32 	%r203, %r203, 2048;
$L__BB0_7:
	setp.eq.s32 	%p6, %r16, 0;
	@%p6 bra 	$L__BB0_13;
	and.b32  	%r22, %r4, 3;
	setp.lt.u32 	%p7, %r16, 4;
	@%p7 bra 	$L__BB0_10;
	mul.wide.s32 	%rd14, %r203, 4;
	add.s64 	%rd15, %rd2, %rd14;
	ld.global.u32 	%r121, [%rd15];
	add.s64 	%rd16, %rd1, %rd14;
	ld.global.u32 	%r122, [%rd16];
	mad.lo.s32 	%r123, %r122, %r121, %r213;
	ld.global.u32 	%r124, [%rd15+1024];
	ld.global.u32 	%r125, [%rd16+1024];
	mad.lo.s32 	%r126, %r125, %r124, %r123;
	ld.global.u32 	%r127, [%rd15+2048];
	ld.global.u32 	%r128, [%rd16+2048];
	mad.lo.s32 	%r129, %r128, %r127, %r126;
	ld.global.u32 	%r130, [%rd15+3072];
	ld.global.u32 	%r131, [%rd16+3072];
	mad.lo.s32 	%r213, %r131, %r130, %r129;
	add.s32 	%r203, %r203, 1024;
$L__BB0_10:
	setp.eq.s32 	%p8, %r22, 0;
	@%p8 bra 	$L__BB0_13;
	neg.s32 	%r210, %r22;
$L__BB0_12:
	.pragma "nounroll";
	mul.wide.s32 	%rd17, %r203, 4;
	add.s64 	%rd18, %rd1, %rd17;
	add.s64 	%rd19, %rd2, %rd17;
	ld.global.u32 	%r132, [%rd19];
	ld.global.u32 	%r133, [%rd18];
	mad.lo.s32 	%r213, %r133, %r132, %r213;
	add.s32 	%r203, %r203, 256;
	add.s32 	%r210, %r210, 1;
	setp.ne.s32 	%p9, %r210, 0;
	@%p9 bra 	$L__BB0_12;
$L__BB0_13:
	st.shared.u32 	[%r3], %r213;
$L__BB0_14:
	bar.sync 	0;
	setp.ne.s32 	%p10, %r1, 0;
	@%p10 bra 	$L__BB0_16;
	ld.shared.u32 	%r134, [_ZZ4dotpPiS_S_E7shm_tdp];
	ld.shared.u32 	%r135, [_ZZ4dotpPiS_S_E7shm_tdp+4];
	add.s32 	%r136, %r135, %r134;
	ld.shared.u32 	%r137, [_ZZ4dotpPiS_S_E7shm_tdp+8];
	add.s32 	%r138, %r137, %r136;
	ld.shared.u32 	%r139, [_ZZ4dotpPiS_S_E7shm_tdp+12];
	add.s32 	%r140, %r139, %r138;
	ld.shared.u32 	%r141, [_ZZ4dotpPiS_S_E7shm_tdp+16];
	add.s32 	%r142, %r141, %r140;
	ld.shared.u32 	%r143, [_ZZ4dotpPiS_S_E7shm_tdp+20];
	add.s32 	%r144, %r143, %r142;
	ld.shared.u32 	%r145, [_ZZ4dotpPiS_S_E7shm_tdp+24];
	add.s32 	%r146, %r145, %r144;
	ld.shared.u32 	%r147, [_ZZ4dotpPiS_S_E7shm_tdp+28];
	add.s32 	%r148, %r147, %r146;
	ld.shared.u32 	%r149, [_ZZ4dotpPiS_S_E7shm_tdp+32];
	add.s32 	%r150, %r149, %r148;
	ld.shared.u32 	%r151, [_ZZ4dotpPiS_S_E7shm_tdp+36];
	add.s32 	%r152, %r151, %r150;
	ld.shared.u32 	%r153, [_ZZ4dotpPiS_S_E7shm_tdp+40];
	add.s32 	%r154, %r153, %r152;
	ld.shared.u32 	%r155, [_ZZ4dotpPiS_S_E7shm_tdp+44];
	add.s32 	%r156, %r155, %r154;
	ld.shared.u32 	%r157, [_ZZ4dotpPiS_S_E7shm_tdp+48];
	add.s32 	%r158, %r157, %r156;
	ld.shared.u32 	%r159, [_ZZ4dotpPiS_S_E7shm_tdp+52];
	add.s32 	%r160, %r159, %r158;
	ld.shared.u32 	%r161, [_ZZ4dotpPiS_S_E7shm_tdp+56];
	add.s32 	%r162, %r161, %r160;
	ld.shared.u32 	%r163, [_ZZ4dotpPiS_S_E7shm_tdp+60];
	add.s32 	%r164, %r163, %r162;
	ld.shared.u32 	%r165, [_ZZ4dotpPiS_S_E7shm_tdp+64];
	add.s32 	%r166, %r165, %r164;
	ld.shared.u32 	%r167, [_ZZ4dotpPiS_S_E7shm_tdp+68];
	add.s32 	%r168, %r167, %r166;
	ld.shared.u32 	%r169, [_ZZ4dotpPiS_S_E7shm_tdp+72];
	add.s32 	%r170, %r169, %r168;
	ld.shared.u32 	%r171, [_ZZ4dotpPiS_S_E7shm_tdp+76];
	add.s32 	%r172, %r171, %r170;
	ld.shared.u32 	%r173, [_ZZ4dotpPiS_S_E7shm_tdp+80];
	add.s32 	%r174, %r173, %r172;
	ld.shared.u32 	%r175, [_ZZ4dotpPiS_S_E7shm_tdp+84];
	add.s32 	%r176, %r175, %r174;
	ld.shared.u32 	%r177, [_ZZ4dotpPiS_S_E7shm_tdp+88];
	add.s32 	%r178, %r177, %r176;
	ld.shared.u32 	%r179, [_ZZ4dotpPiS_S_E7shm_tdp+92];
	add.s32 	%r180, %r179, %r178;
	ld.shared.u32 	%r181, [_ZZ4dotpPiS_S_E7shm_tdp+96];
	add.s32 	%r182, %r181, %r180;
	ld.shared.u32 	%r183, [_ZZ4dotpPiS_S_E7shm_tdp+100];
	add.s32 	%r184, %r183, %r182;
	ld.shared.u32 	%r185, [_ZZ4dotpPiS_S_E7shm_tdp+104];
	add.s32 	%r186, %r185, %r184;
	ld.shared.u32 	%r187, [_ZZ4dotpPiS_S_E7shm_tdp+108];
	add.s32 	%r188, %r187, %r186;
	ld.shared.u32 	%r189, [_ZZ4dotpPiS_S_E7shm_tdp+112];
	add.s32 	%r190, %r189, %r188;
	ld.shared.u32 	%r191, [_ZZ4dotpPiS_S_E7shm_tdp+116];
	add.s32 	%r192, %r191, %r190;
	ld.shared.u32 	%r193, [_ZZ4dotpPiS_S_E7shm_tdp+120];
	add.s32 	%r194, %r193, %r192;
	ld.shared.u32 	%r195, [_ZZ4dotpPiS_S_E7shm_tdp+124];
	add.s32 	%r196, %r195, %r194;
	cvta.to.global.u64 	%rd20, %rd5;
	atom.global.add.u32 	%r197, [%rd20], %r196;
$L__BB0_16:
	ret;

}


// ===== COMPILED SASS (sm_100) =====

	.target	sm_100

	.elftype	@"ET_EXEC"


//--------------------- .note.nv.tkinfo           --------------------------
	.section	.note.nv.tkinfo,"",@"SHT_NOTE"
	.sectionflags	@"SHF_NOTE_NV_TKINFO"
	.tkinfo
        /*0018*/ 	.word	0x00000002
        /*0030*/ 	.string	""
        /*0030*/ 	.string	"ptxas"
        /*0030*/ 	.string	"Cuda compilation tools, release 13.0, V13.0.88"
        /*0030*/ 	.string	"Build cuda_13.0.r13.0/compiler.36424714_0"
        /*0030*/ 	.string	"-arch sm_100 -m 64 "



//--------------------- .note.nv.cuinfo           --------------------------
	.section	.note.nv.cuinfo,"",@"SHT_NOTE"
	.sectionflags	@"SHF_NOTE_NV_CUINFO"
        /*0018*/ 	.short	0x0002
        /*001a*/ 	.short	0x0064
        /*001c*/ 	.short	0x0082
	.zero		2


//--------------------- .nv.info                  --------------------------
	.section	.nv.info,"",@"SHT_CUDA_INFO"
	.align	4


	//----- nvinfo : EIATTR_REGCOUNT
	.align		4
        /*0000*/ 	.byte	0x04, 0x2f
        /*0002*/ 	.short	(.L_1 - .L_0)
	.align		4
.L_0:
        /*0004*/ 	.word	index@(_Z4dotpPiS_S_)
        /*0008*/ 	.word	0x00000020


	//----- nvinfo : EIATTR_FRAME_SIZE
	.align		4
.L_1:
        /*000c*/ 	.byte	0x04, 0x11
        /*000e*/ 	.short	(.L_3 - .L_2)
	.align		4
.L_2:
        /*0010*/ 	.word	index@(_Z4dotpPiS_S_)
        /*0014*/ 	.word	0x00000000


	//----- nvinfo : EIATTR_MIN_STACK_SIZE
	.align		4
.L_3:
        /*0018*/ 	.byte	0x04, 0x12
        /*001a*/ 	.short	(.L_5 - .L_4)
	.align		4
.L_4:
        /*001c*/ 	.word	index@(_Z4dotpPiS_S_)
        /*0020*/ 	.word	0x00000000
.L_5:


//--------------------- .nv.compat                --------------------------
	.section	.nv.compat,"",@"SHT_CUDA_COMPAT_INFO"
	.align	4
        /*0000*/ 	.byte	0x02, 0x09, 0x00, 0x00, 0x02, 0x02, 0x01, 0x00, 0x02, 0x05, 0x05, 0x00, 0x03, 0x07, 0x01, 0x01
        /*0010*/ 	.byte	0x02, 0x03, 0x00, 0x00, 0x02, 0x06, 0x01, 0x00, 0x04, 0x0b, 0x08, 0x00, 0x09, 0x00, 0x00, 0x00
        /*0020*/ 	.byte	0x00, 0x00, 0x00, 0x00


//--------------------- .nv.info._Z4dotpPiS_S_    --------------------------
	.section	.nv.info._Z4dotpPiS_S_,"",@"SHT_CUDA_INFO"
	.sectionflags	@""
	.align	4


	//----- nvinfo : EIATTR_CUDA_API_VERSION
	.align		4
        /*0000*/ 	.byte	0x04, 0x37
        /*0002*/ 	.short	(.L_7 - .L_6)
.L_6:
        /*0004*/ 	.word	0x00000082


	//----- nvinfo : EIATTR_KPARAM_INFO
	.align		4
.L_7:
        /*0008*/ 	.byte	0x04, 0x17
        /*000a*/ 	.short	(.L_9 - .L_8)
.L_8:
        /*000c*/ 	.word	0x00000000
        /*0010*/ 	.short	0x0002
        /*0012*/ 	.short	0x0010
        /*0014*/ 	.byte	0x00, 0xf5, 0x21, 0x00


	//----- nvinfo : EIATTR_KPARAM_INFO
	.align		4
.L_9:
        /*0018*/ 	.byte	0x04, 0x17
        /*001a*/ 	.short	(.L_11 - .L_10)
.L_10:
        /*001c*/ 	.word	0x00000000
        /*0020*/ 	.short	0x0001
        /*0022*/ 	.short	0x0008
        /*0024*/ 	.byte	0x00, 0xf5, 0x21, 0x00


	//----- nvinfo : EIATTR_KPARAM_INFO
	.align		4
.L_11:
        /*0028*/ 	.byte	0x04, 0x17
        /*002a*/ 	.short	(.L_13 - .L_12)
.L_12:
        /*002c*/ 	.word	0x00000000
        /*0030*/ 	.short	0x0000
        /*0032*/ 	.short	0x0000
        /*0034*/ 	.byte	0x00, 0xf5, 0x21, 0x00


	//----- nvinfo : EIATTR_SPARSE_MMA_MASK
	.align		4
.L_13:
        /*0038*/ 	.byte	0x03, 0x50
        /*003a*/ 	.short	0x0000


	//----- nvinfo : EIATTR_MAXREG_COUNT
	.align		4
        /*003c*/ 	.byte	0x03, 0x1b
        /*003e*/ 	.short	0x00ff


	//----- nvinfo : EIATTR_NUM_BARRIERS
	.align		4
        /*0040*/ 	.byte	0x02, 0x4c
        /*0042*/ 	.byte	0x01
	.zero		1


	//----- nvinfo : EIATTR_MERCURY_ISA_VERSION
	.align		4
        /*0044*/ 	.byte	0x03, 0x5f
        /*0046*/ 	.short	0x0101


	//----- nvinfo : EIATTR_VRC_CTA_INIT_COUNT
	.align		4
        /*0048*/ 	.byte	0x02, 0x4a
	.zero		1
	.zero		1


	//----- nvinfo : EIATTR_EXIT_INSTR_OFFSETS
	.align		4
        /*004c*/ 	.byte	0x04, 0x1c
        /*004e*/ 	.short	(.L_15 - .L_14)


	//   ....[0]....
.L_14:
        /*0050*/ 	.word	0x00000a60


	//   ....[1]....
        /*0054*/ 	.word	0x00000c10


	//----- nvinfo : EIATTR_CRS_STACK_SIZE
	.align		4
.L_15:
        /*0058*/ 	.byte	0x04, 0x1e
        /*005a*/ 	.short	(.L_17 - .L_16)
.L_16:
        /*005c*/ 	.word	0x00000000


	//----- nvinfo : EIATTR_CBANK_PARAM_SIZE
	.align		4
.L_17:
        /*0060*/ 	.byte	0x03, 0x19
        /*0062*/ 	.short	0x0018


	//----- nvinfo : EIATTR_PARAM_CBANK
	.align		4
        /*0064*/ 	.byte	0x04, 0x0a
        /*0066*/ 	.short	(.L_19 - .L_18)
	.align		4
.L_18:
        /*0068*/ 	.word	index@(.nv.constant0._Z4dotpPiS_S_)
        /*006c*/ 	.short	0x0380
        /*006e*/ 	.short	0x0018


	//----- nvinfo : EIATTR_SW_WAR
	.align		4
.L_19:
        /*0070*/ 	.byte	0x04, 0x36
        /*0072*/ 	.short	(.L_21 - .L_20)
.L_20:
        /*0074*/ 	.word	0x00000008
.L_21:


//--------------------- .nv.callgraph             --------------------------
	.section	.nv.callgraph,"",@"SHT_CUDA_CALLGRAPH"
	.align	4
	.sectionentsize	8
	.align		4
        /*0000*/ 	.word	0x00000000
	.align		4
        /*0004*/ 	.word	0xffffffff
	.align		4
        /*0008*/ 	.word	0x00000000
	.align		4
        /*000c*/ 	.word	0xfffffffe
	.align		4
        /*0010*/ 	.word	0x00000000
	.align		4
        /*0014*/ 	.word	0xfffffffd
	.align		4
        /*0018*/ 	.word	0x00000000
	.align		4
        /*001c*/ 	.word	0xfffffffc


//--------------------- .text._Z4dotpPiS_S_       --------------------------
	.section	.text._Z4dotpPiS_S_,"ax",@progbits
	.align	128
        .global         _Z4dotpPiS_S_
        .type           _Z4dotpPiS_S_,@function
        .size           _Z4dotpPiS_S_,(.L_x_13 - _Z4dotpPiS_S_)
        .other          _Z4dotpPiS_S_,@"STO_CUDA_ENTRY STV_DEFAULT"
_Z4dotpPiS_S_:
.text._Z4dotpPiS_S_:
[----:B------:R-:W-:Y:S01]  /*0000*/  LDC R1, c[0x0][0x37c] ;  /* 0x0000df00ff017b82 */ /* 0x000fe20000000800 */
[----:B------:R-:W0:Y:S07]  /*0010*/  S2R R0, SR_TID.X ;  /* 0x0000000000007919 */ /* 0x000e2e0000002100 */
[----:B------:R-:W1:Y:S01]  /*0020*/  S2UR UR5, SR_CgaCtaId ;  /* 0x00000000000579c3 */ /* 0x000e620000008800 */
[----:B------:R-:W-:Y:S01]  /*0030*/  UMOV UR4, 0x400 ;  /* 0x0000040000047882 */ /* 0x000fe20000000000 */
[----:B------:R-:W2:Y:S01]  /*0040*/  LDCU.64 UR6, c[0x0][0x358] ;  /* 0x00006b00ff0677ac */ /* 0x000ea20008000a00 */
[----:B------:R-:W-:Y:S05]  /*0050*/  BSSY.RECONVERGENT B0, `(.L_x_0) ;  /* 0x000009e000007945 */ /* 0x000fea0003800200 */
[----:B------:R-:W3:Y:S08]  /*0060*/  S2UR UR8, SR_CTAID.X ;  /* 0x00000000000879c3 */ /* 0x000ef00000002500 */
[----:B------:R-:W3:Y:S01]  /*0070*/  LDC R11, c[0x0][0x360] ;  /* 0x0000d800ff0b7b82 */ /* 0x000ee20000000800 */
[----:B-1----:R-:W-:-:S06]  /*0080*/  ULEA UR4, UR5, UR4, 0x18 ;  /* 0x0000000405047291 */ /* 0x002fcc000f8ec0ff */
[----:B0-----:R-:W-:-:S05]  /*0090*/  LEA R10, R0, UR4, 0x2 ;  /* 0x00000004000a7c11 */ /* 0x001fca000f8e10ff */
[----:B------:R0:W-:Y:S01]  /*00a0*/  STS [R10], RZ ;  /* 0x000000ff0a007388 */ /* 0x0001e20000000800 */
[----:B---3--:R-:W-:-:S05]  /*00b0*/  IMAD R11, R11, UR8, R0 ;  /* 0x000000080b0b7c24 */ /* 0x008fca000f8e0200 */
[----:B------:R-:W-:-:S13]  /*00c0*/  ISETP.GT.AND P0, PT, R11, 0x1ff, PT ;  /* 0x000001ff0b00780c */ /* 0x000fda0003f04270 */
[----:B0-2---:R-:W-:Y:S05]  /*00d0*/  @P0 BRA `(.L_x_1) ;  /* 0x0000000800540947 */ /* 0x005fea0003800000 */
[----:B------:R-:W-:Y:S01]  /*00e0*/  VIMNMX R2, PT, PT, R11, 0x100, !PT ;  /* 0x000001000b027848 */ /* 0x000fe20007fe0100 */
[----:B------:R-:W-:Y:S01]  /*00f0*/  BSSY.RECONVERGENT B1, `(.L_x_2) ;  /* 0x0000047000017945 */ /* 0x000fe20003800200 */
[----:B------:R-:W-:Y:S02]  /*0100*/  HFMA2 R15, -RZ, RZ, 0, 0 ;  /* 0x00000000ff0f7431 */ /* 0x000fe400000001ff */
[----:B------:R-:W-:-:S04]  /*0110*/  IADD3 R2, PT, PT, R2, 0xff, -R11 ;  /* 0x000000ff02027810 */ /* 0x000fc80007ffe80b */
[C---:B------:R-:W-:Y:S02]  /*0120*/  ISETP.GE.U32.AND P1, PT, R2.reuse, 0xf00, PT ;  /* 0x00000f000200780c */ /* 0x040fe40003f26070 */
[----:B------:R-:W-:-:S04]  /*0130*/  LEA.HI R12, R2, 0x1, RZ, 0x18 ;  /* 0x00000001020c7811 */ /* 0x000fc800078fc0ff */
[----:B------:R-:W-:-:S04]  /*0140*/  LOP3.LUT R24, R12, 0xf, RZ, 0xc0, !PT ;  /* 0x0000000f0c187812 */ /* 0x000fc800078ec0ff */
[----:B------:R-:W-:-:S03]  /*0150*/  ISETP.NE.AND P0, PT, R24, RZ, PT ;  /* 0x000000ff1800720c */ /* 0x000fc60003f05270 */
[----:B------:R-:W-:Y:S10]  /*0160*/  @!P1 BRA `(.L_x_3) ;  /* 0x0000000000fc9947 */ /* 0x000ff40003800000 */
[----:B------:R-:W0:Y:S01]  /*0170*/  LDC.64 R2, c[0x0][0x380] ;  /* 0x0000e000ff027b82 */ /* 0x000e220000000a00 */
[----:B------:R-:W-:Y:S01]  /*0180*/  LOP3.LUT R13, R12, 0x1fffff0, RZ, 0xc0, !PT ;  /* 0x01fffff00c0d7812 */ /* 0x000fe200078ec0ff */
[----:B------:R-:W-:-:S03]  /*0190*/  IMAD.MOV.U32 R15, RZ, RZ, RZ ;  /* 0x000000ffff0f7224 */ /* 0x000fc600078e00ff */
[----:B------:R-:W-:-:S03]  /*01a0*/  IADD3 R13, PT, PT, -R13, RZ, RZ ;  /* 0x000000ff0d0d7210 */ /* 0x000fc60007ffe1ff */
[----:B------:R-:W1:Y:S01]  /*01b0*/  LDC.64 R4, c[0x0][0x388] ;  /* 0x0000e200ff047b82 */ /* 0x000e620000000a00 */
[----:B0-----:R-:W-:-:S05]  /*01c0*/  IADD3 R2, P1, PT, R2, 0x2000, RZ ;  /* 0x0000200002027810 */ /* 0x001fca0007f3e0ff */
[----:B------:R-:W-:Y:S01]  /*01d0*/  IMAD.X R3, RZ, RZ, R3, P1 ;  /* 0x000000ffff037224 */ /* 0x000fe200008e0603 */
[----:B-1----:R-:W-:-:S04]  /*01e0*/  IADD3 R4, P2, PT, R4, 0x2000, RZ ;  /* 0x0000200004047810 */ /* 0x002fc80007f5e0ff */
[----:B------:R-:W-:-:S09]  /*01f0*/  IADD3.X R5, PT, PT, RZ, R5, RZ, P2, !PT ;  /* 0x00000005ff057210 */ /* 0x000fd200017fe4ff */
.L_x_4:
[----:B------:R-:W-:-:S04]  /*0200*/  IMAD.WIDE R6, R11, 0x4, R2 ;  /* 0x000000040b067825 */ /* 0x000fc800078e0202 */
[----:B------:R-:W-:Y:S01]  /*0210*/  IMAD.WIDE R8, R11, 0x4, R4 ;  /* 0x000000040b087825 */ /* 0x000fe200078e0204 */
[----:B------:R-:W2:Y:S04]  /*0220*/  LDG.E R20, desc[UR6][R6.64+-0x2000] ;  /* 0xffe0000606147981 */ /* 0x000ea8000c1e1900 */
[----:B------:R-:W2:Y:S04]  /*0230*/  LDG.E R21, desc[UR6][R8.64+-0x2000] ;  /* 0xffe0000608157981 */ /* 0x000ea8000c1e1900 */
[----:B------:R-:W3:Y:S04]  /*0240*/  LDG.E R27, desc[UR6][R6.64+-0x1c00] ;  /* 0xffe40006061b7981 */ /* 0x000ee8000c1e1900 */
[----:B------:R-:W3:Y:S04]  /*0250*/  LDG.E R26, desc[UR6][R8.64+-0x1c00] ;  /* 0xffe40006081a7981 */ /* 0x000ee8000c1e1900 */
[----:B------:R-:W4:Y:S04]  /*0260*/  LDG.E R18, desc[UR6][R6.64+-0x1800] ;  /* 0xffe8000606127981 */ /* 0x000f28000c1e1900 */
[----:B------:R-:W4:Y:S04]  /*0270*/  LDG.E R19, desc[UR6][R8.64+-0x1800] ;  /* 0xffe8000608137981 */ /* 0x000f28000c1e1900 */
[----:B------:R-:W5:Y:S04]  /*0280*/  LDG.E R16, desc[UR6][R6.64+-0x1400] ;  /* 0xffec000606107981 */ /* 0x000f68000c1e1900 */
[----:B------:R-:W5:Y:S04]  /*0290*/  LDG.E R17, desc[UR6][R8.64+-0x1400] ;  /* 0xffec000608117981 */ /* 0x000f68000c1e1900 */
[----:B------:R-:W5:Y:S04]  /*02a0*/  LDG.E R14, desc[UR6][R6.64+-0x1000] ;  /* 0xfff00006060e7981 */ /* 0x000f68000c1e1900 */
[----:B------:R-:W5:Y:S04]  /*02b0*/  LDG.E R25, desc[UR6][R8.64+-0x1000] ;  /* 0xfff0000608197981 */ /* 0x000f68000c1e1900 */
[----:B------:R-:W5:Y:S04]  /*02c0*/  LDG.E R22, desc[UR6][R6.64+-0xc00] ;  /* 0xfff4000606167981 */ /* 0x000f68000c1e1900 */
[----:B------:R-:W5:Y:S04]  /*02d0*/  LDG.E R23, desc[UR6][R8.64+-0xc00] ;  /* 0xfff4000608177981 */ /* 0x000f68000c1e1900 */
[----:B------:R-:W5:Y:S01]  /*02e0*/  LDG.E R28, desc[UR6][R8.64+0x1c00] ;  /* 0x001c0006081c7981 */ /* 0x000f62000c1e1900 */
[----:B--2---:R-:W-:-:S03]  /*02f0*/  IMAD R20, R20, R21, R15 ;  /* 0x0000001514147224 */ /* 0x004fc600078e020f */
[----:B------:R-:W2:Y:S04]  /*0300*/  LDG.E R21, desc[UR6][R8.64+-0x800] ;  /* 0xfff8000608157981 */ /* 0x000ea8000c1e1900 */
[----:B------:R-:W2:Y:S01]  /*0310*/  LDG.E R15, desc[UR6][R6.64+0x400] ;  /* 0x00040006060f7981 */ /* 0x000ea2000c1e1900 */
[----:B---3--:R-:W-:-:S03]  /*0320*/  IMAD R26, R27, R26, R20 ;  /* 0x0000001a1b1a7224 */ /* 0x008fc600078e0214 */
[----:B------:R-:W2:Y:S04]  /*0330*/  LDG.E R20, desc[UR6][R6.64+-0x800] ;  /* 0xfff8000606147981 */ /* 0x000ea8000c1e1900 */
[----:B------:R-:W3:Y:S01]  /*0340*/  LDG.E R27, desc[UR6][R8.64+0x1800] ;  /* 0x00180006081b7981 */ /* 0x000ee2000c1e1900 */
[----:B----4-:R-:W-:-:S03]  /*0350*/  IMAD R26, R18, R19, R26 ;  /* 0x00000013121a7224 */ /* 0x010fc600078e021a */
[----:B------:R-:W4:Y:S04]  /*0360*/  LDG.E R18, desc[UR6][R6.64+-0x400] ;  /* 0xfffc000606127981 */ /* 0x000f28000c1e1900 */
[----:B------:R-:W4:Y:S01]  /*0370*/  LDG.E R19, desc[UR6][R8.64+-0x400] ;  /* 0xfffc000608137981 */ /* 0x000f22000c1e1900 */
[----:B-----5:R-:W-:-:S03]  /*0380*/  IMAD R26, R16, R17, R26 ;  /* 0x00000011101a7224 */ /* 0x020fc600078e021a */
[----:B------:R-:W5:Y:S04]  /*0390*/  LDG.E R16, desc[UR6][R6.64] ;  /* 0x0000000606107981 */ /* 0x000f68000c1e1900 */
[----:B------:R-:W5:Y:S01]  /*03a0*/  LDG.E R17, desc[UR6][R8.64] ;  /* 0x0000000608117981 */ /* 0x000f62000c1e1900 */
[----:B------:R-:W-:-:S03]  /*03b0*/  IMAD R25, R14, R25, R26 ;  /* 0x000000190e197224 */ /* 0x000fc600078e021a */
[----:B------:R-:W3:Y:S04]  /*03c0*/  LDG.E R14, desc[UR6][R8.64+0x400] ;  /* 0x00040006080e7981 */ /* 0x000ee8000c1e1900 */
[----:B------:R-:W3:Y:S01]  /*03d0*/  LDG.E R26, desc[UR6][R8.64+0x1400] ;  /* 0x00140006081a7981 */ /* 0x000ee2000c1e1900 */
[----:B------:R-:W-:-:S03]  /*03e0*/  IMAD R25, R22, R23, R25 ;  /* 0x0000001716197224 */ /* 0x000fc600078e0219 */
[----:B------:R-:W3:Y:S04]  /*03f0*/  LDG.E R22, desc[UR6][R6.64+0x800] ;  /* 0x0008000606167981 */ /* 0x000ee8000c1e1900 */
[----:B------:R-:W3:Y:S01]  /*0400*/  LDG.E R23, desc[UR6][R8.64+0x800] ;  /* 0x0008000608177981 */ /* 0x000ee2000c1e1900 */
[----:B--2---:R-:W-:-:S03]  /*0410*/  IMAD R25, R20, R21, R25 ;  /* 0x0000001514197224 */ /* 0x004fc600078e0219 */
[----:B------:R-:W2:Y:S04]  /*0420*/  LDG.E R20, desc[UR6][R6.64+0xc00] ;  /* 0x000c000606147981 */ /* 0x000ea8000c1e1900 */
[----:B------:R-:W2:Y:S01]  /*0430*/  LDG.E R21, desc[UR6][R8.64+0xc00] ;  /* 0x000c000608157981 */ /* 0x000ea2000c1e1900 */
[----:B----4-:R-:W-:-:S03]  /*0440*/  IMAD R25, R18, R19, R25 ;  /* 0x0000001312197224 */ /* 0x010fc600078e0219 */
[----:B------:R-:W4:Y:S04]  /*0450*/  LDG.E R18, desc[UR6][R6.64+0x1000] ;  /* 0x0010000606127981 */ /* 0x000f28000c1e1900 */
[----:B------:R-:W4:Y:S01]  /*0460*/  LDG.E R19, desc[UR6][R8.64+0x1000] ;  /* 0x0010000608137981 */ /* 0x000f22000c1e1900 */
[----:B-----5:R-:W-:-:S03]  /*0470*/  IMAD R29, R16, R17, R25 ;  /* 0x00000011101d7224 */ /* 0x020fc600078e0219 */
[----:B------:R-:W5:Y:S04]  /*0480*/  LDG.E R17, desc[UR6][R6.64+0x1400] ;  /* 0x0014000606117981 */ /* 0x000f68000c1e1900 */
[----:B------:R-:W5:Y:S04]  /*0490*/  LDG.E R16, desc[UR6][R6.64+0x1800] ;  /* 0x0018000606107981 */ /* 0x000f68000c1e1900 */
[----:B------:R-:W5:Y:S01]  /*04a0*/  LDG.E R25, desc[UR6][R6.64+0x1c00] ;  /* 0x001c000606197981 */ /* 0x000f62000c1e1900 */
[----:B---3--:R-:W-:Y:S02]  /*04b0*/  IMAD R14, R15, R14, R29 ;  /* 0x0000000e0f0e7224 */ /* 0x008fe400078e021d */
[----:B------:R-:W-:-:S02]  /*04c0*/  VIADD R13, R13, 0x10 ;  /* 0x000000100d0d7836 */ /* 0x000fc40000000000 */
[----:B------:R-:W-:-:S03]  /*04d0*/  IMAD R14, R22, R23, R14 ;  /* 0x00000017160e7224 */ /* 0x000fc600078e020e */
[----:B------:R-:W-:Y:S02]  /*04e0*/  ISETP.NE.AND P1, PT, R13, RZ, PT ;  /* 0x000000ff0d00720c */ /* 0x000fe40003f25270 */
[----:B------:R-:W-:Y:S01]  /*04f0*/  IADD3 R11, PT, PT, R11, 0x1000, RZ ;  /* 0x000010000b0b7810 */ /* 0x000fe20007ffe0ff */
[----:B--2---:R-:W-:-:S04]  /*0500*/  IMAD R14, R20, R21, R14 ;  /* 0x00000015140e7224 */ /* 0x004fc800078e020e */
[----:B----4-:R-:W-:-:S04]  /*0510*/  IMAD R14, R18, R19, R14 ;  /* 0x00000013120e7224 */ /* 0x010fc800078e020e */
[----:B-----5:R-:W-:-:S04]  /*0520*/  IMAD R14, R17, R26, R14 ;  /* 0x0000001a110e7224 */ /* 0x020fc800078e020e */
[----:B------:R-:W-:-:S04]  /*0530*/  IMAD R14, R16, R27, R14 ;  /* 0x0000001b100e7224 */ /* 0x000fc800078e020e */
[----:B------:R-:W-:Y:S01]  /*0540*/  IMAD R15, R25, R28, R14 ;  /* 0x0000001c190f7224 */ /* 0x000fe200078e020e */
[----:B------:R-:W-:Y:S06]  /*0550*/  @P1 BRA `(.L_x_4) ;  /* 0xfffffffc00281947 */ /* 0x000fec000383ffff */
.L_x_3:
[----:B------:R-:W-:Y:S05]  /*0560*/  BSYNC.RECONVERGENT B1 ;  /* 0x0000000000017941 */ /* 0x000fea0003800200 */
.L_x_2:
[----:B------:R-:W-:Y:S04]  /*0570*/  BSSY.RECONVERGENT B1, `(.L_x_5) ;  /* 0x000004a000017945 */ /* 0x000fe80003800200 */
[----:B------:R-:W-:Y:S05]  /*0580*/  @!P0 BRA `(.L_x_6) ;  /* 0x0000000400208947 */ /* 0x000fea0003800000 */
[----:B------:R-:W-:Y:S01]  /*0590*/  ISETP.GE.U32.AND P0, PT, R24, 0x8, PT ;  /* 0x000000081800780c */ /* 0x000fe20003f06070 */
[----:B------:R-:W-:Y:S01]  /*05a0*/  BSSY.RECONVERGENT B2, `(.L_x_7) ;  /* 0x0000021000027945 */ /* 0x000fe20003800200 */
[----:B------:R-:W-:-:S04]  /*05b0*/  LOP3.LUT R22, R12, 0x7, RZ, 0xc0, !PT ;  /* 0x000000070c167812 */ /* 0x000fc800078ec0ff */
[----:B------:R-:W-:-:S07]  /*05c0*/  ISETP.NE.AND P1, PT, R22, RZ, PT ;  /* 0x000000ff1600720c */ /* 0x000fce0003f25270 */
[----:B------:R-:W-:Y:S06]  /*05d0*/  @!P0 BRA `(.L_x_8) ;  /* 0x0000000000748947 */ /* 0x000fec0003800000 */
[----:B------:R-:W0:Y:S08]  /*05e0*/  LDC.64 R4, c[0x0][0x380] ;  /* 0x0000e000ff047b82 */ /* 0x000e300000000a00 */
[----:B------:R-:W1:Y:S01]  /*05f0*/  LDC.64 R2, c[0x0][0x388] ;  /* 0x0000e200ff027b82 */ /* 0x000e620000000a00 */
[----:B0-----:R-:W-:-:S05]  /*0600*/  IMAD.WIDE R4, R11, 0x4, R4 ;  /* 0x000000040b047825 */ /* 0x001fca00078e0204 */
[----:B------:R-:W2:Y:S01]  /*0610*/  LDG.E R16, desc[UR6][R4.64] ;  /* 0x0000000604107981 */ /* 0x000ea2000c1e1900 */
[----:B-1----:R-:W-:-:S03]  /*0620*/  IMAD.WIDE R2, R11, 0x4, R2 ;  /* 0x000000040b027825 */ /* 0x002fc600078e0202 */
[----:B------:R-:W3:Y:S04]  /*0630*/  LDG.E R19, desc[UR6][R4.64+0x400] ;  /* 0x0004000604137981 */ /* 0x000ee8000c1e1900 */
[----:B------:R-:W2:Y:S04]  /*0640*/  LDG.E R18, desc[UR6][R2.64] ;  /* 0x0000000602127981 */ /* 0x000ea8000c1e1900 */
        /* <DEDUP_REMOVED lines=12> */
[----:B------:R-:W5:Y:S01]  /*0710*/  LDG.E R26, desc[UR6][R2.64+0x1c00] ;  /* 0x001c0006021a7981 */ /* 0x000f62000c1e1900 */
[----:B------:R-:W-:-:S02]  /*0720*/  VIADD R11, R11, 0x800 ;  /* 0x000008000b0b7836 */ /* 0x000fc40000000000 */
[----:B--2---:R-:W-:-:S04]  /*0730*/  IMAD R16, R16, R18, R15 ;  /* 0x0000001210107224 */ /* 0x004fc800078e020f */
[----:B---3--:R-:W-:-:S04]  /*0740*/  IMAD R16, R19, R20, R16 ;  /* 0x0000001413107224 */ /* 0x008fc800078e0210 */
[----:B----4-:R-:W-:-:S04]  /*0750*/  IMAD R16, R21, R23, R16 ;  /* 0x0000001715107224 */ /* 0x010fc800078e0210 */
[----:B-----5:R-:W-:-:S04]  /*0760*/  IMAD R16, R25, R24, R16 ;  /* 0x0000001819107224 */ /* 0x020fc800078e0210 */
[----:B------:R-:W-:-:S04]  /*0770*/  IMAD R14, R14, R17, R16 ;  /* 0x000000110e0e7224 */ /* 0x000fc800078e0210 */
[----:B------:R-:W-:-:S04]  /*0780*/  IMAD R8, R8, R9, R14 ;  /* 0x0000000908087224 */ /* 0x000fc800078e020e */
[----:B------:R-:W-:-:S04]  /*0790*/  IMAD R6, R6, R7, R8 ;  /* 0x0000000706067224 */ /* 0x000fc800078e0208 */
[----:B------:R-:W-:-:S07]  /*07a0*/  IMAD R15, R13, R26, R6 ;  /* 0x0000001a0d0f7224 */ /* 0x000fce00078e0206 */
.L_x_8:
[----:B------:R-:W-:Y:S05]  /*07b0*/  BSYNC.RECONVERGENT B2 ;  /* 0x0000000000027941 */ /* 0x000fea0003800200 */
.L_x_7:
        /* <DEDUP_REMOVED lines=17> */
[----:B------:R-:W5:Y:S01]  /*08d0*/  LDG.E R16, desc[UR6][R4.64+0xc00] ;  /* 0x000c000604107981 */ /* 0x000f62000c1e1900 */
[----:B------:R-:W-:Y:S01]  /*08e0*/  IADD3 R11, PT, PT, R11, 0x400, RZ ;  /* 0x000004000b0b7810 */ /* 0x000fe20007ffe0ff */
[----:B--2---:R-:W-:-:S04]  /*08f0*/  IMAD R6, R6, R7, R15 ;  /* 0x0000000706067224 */ /* 0x004fc800078e020f */
[----:B---3--:R-:W-:-:S04]  /*0900*/  IMAD R6, R9, R8, R6 ;  /* 0x0000000809067224 */ /* 0x008fc800078e0206 */
[----:B----4-:R-:W-:-:S04]  /*0910*/  IMAD R6, R13, R14, R6 ;  /* 0x0000000e0d067224 */ /* 0x010fc800078e0206 */
[----:B-----5:R-:W-:-:S07]  /*0920*/  IMAD R15, R17, R16, R6 ;  /* 0x00000010110f7224 */ /* 0x020fce00078e0206 */
.L_x_10:
[----:B------:R-:W-:Y:S05]  /*0930*/  BSYNC.RECONVERGENT B2 ;  /* 0x0000000000027941 */ /* 0x000fea0003800200 */
.L_x_9:
[----:B------:R-:W-:Y:S05]  /*0940*/  @!P1 BRA `(.L_x_6) ;  /* 0x0000000000309947 */ /* 0x000fea0003800000 */
[----:B------:R-:W0:Y:S01]  /*0950*/  LDC.64 R8, c[0x0][0x380] ;  /* 0x0000e000ff087b82 */ /* 0x000e220000000a00 */
[----:B------:R-:W-:-:S07]  /*0960*/  IADD3 R12, PT, PT, -R12, RZ, RZ ;  /* 0x000000ff0c0c7210 */ /* 0x000fce0007ffe1ff */
[----:B------:R-:W1:Y:S02]  /*0970*/  LDC.64 R6, c[0x0][0x388] ;  /* 0x0000e200ff067b82 */ /* 0x000e640000000a00 */
.L_x_11:
[----:B-1----:R-:W-:-:S04]  /*0980*/  IMAD.WIDE R2, R11, 0x4, R6 ;  /* 0x000000040b027825 */ /* 0x002fc800078e0206 */
[C---:B0-----:R-:W-:Y:S02]  /*0990*/  IMAD.WIDE R4, R11.reuse, 0x4, R8 ;  /* 0x000000040b047825 */ /* 0x041fe400078e0208 */
[----:B------:R-:W2:Y:S04]  /*09a0*/  LDG.E R2, desc[UR6][R2.64] ;  /* 0x0000000602027981 */ /* 0x000ea8000c1e1900 */
[----:B------:R-:W2:Y:S01]  /*09b0*/  LDG.E R4, desc[UR6][R4.64] ;  /* 0x0000000604047981 */ /* 0x000ea2000c1e1900 */
[----:B------:R-:W-:Y:S01]  /*09c0*/  VIADD R12, R12, 0x1 ;  /* 0x000000010c0c7836 */ /* 0x000fe20000000000 */
[----:B------:R-:W-:-:S04]  /*09d0*/  IADD3 R11, PT, PT, R11, 0x100, RZ ;  /* 0x000001000b0b7810 */ /* 0x000fc80007ffe0ff */
[----:B------:R-:W-:Y:S01]  /*09e0*/  ISETP.NE.AND P0, PT, R12, RZ, PT ;  /* 0x000000ff0c00720c */ /* 0x000fe20003f05270 */
[----:B--2---:R-:W-:-:S12]  /*09f0*/  IMAD R15, R4, R2, R15 ;  /* 0x00000002040f7224 */ /* 0x004fd800078e020f */
[----:B------:R-:W-:Y:S05]  /*0a00*/  @P0 BRA `(.L_x_11) ;  /* 0xfffffffc00dc0947 */ /* 0x000fea000383ffff */
.L_x_6:
[----:B------:R-:W-:Y:S05]  /*0a10*/  BSYNC.RECONVERGENT B1 ;  /* 0x0000000000017941 */ /* 0x000fea0003800200 */
.L_x_5:
[----:B------:R0:W-:Y:S02]  /*0a20*/  STS [R10], R15 ;  /* 0x0000000f0a007388 */ /* 0x0001e40000000800 */
.L_x_1:
[----:B------:R-:W-:Y:S05]  /*0a30*/  BSYNC.RECONVERGENT B0 ;  /* 0x0000000000007941 */ /* 0x000fea0003800200 */
.L_x_0:
[----:B------:R-:W-:Y:S01]  /*0a40*/  BAR.SYNC.DEFER_BLOCKING 0x0 ;  /* 0x0000000000007b1d */ /* 0x000fe20000010000 */
[----:B------:R-:W-:-:S13]  /*0a50*/  ISETP.NE.AND P0, PT, R0, RZ, PT ;  /* 0x000000ff0000720c */ /* 0x000fda0003f05270 */
[----:B------:R-:W-:Y:S05]  /*0a60*/  @P0 EXIT ;  /* 0x000000000000094d */ /* 0x000fea0003800000 */
[----:B0-----:R-:W0:Y:S01]  /*0a70*/  LDS.128 R8, [UR4] ;  /* 0x00000004ff087984 */ /* 0x001e220008000c00 */
[----:B------:R-:W1:Y:S03]  /*0a80*/  LDC.64 R2, c[0x0][0x390] ;  /* 0x0000e400ff027b82 */ /* 0x000e660000000a00 */
[----:B------:R-:W2:Y:S04]  /*0a90*/  LDS.128 R24, [UR4+0x10] ;  /* 0x00001004ff187984 */ /* 0x000ea80008000c00 */
[----:B------:R-:W3:Y:S04]  /*0aa0*/  LDS.128 R4, [UR4+0x20] ;  /* 0x00002004ff047984 */ /* 0x000ee80008000c00 */
[----:B------:R-:W4:Y:S04]  /*0ab0*/  LDS.128 R20, [UR4+0x30] ;  /* 0x00003004ff147984 */ /* 0x000f280008000c00 */
[----:B------:R-:W5:Y:S04]  /*0ac0*/  LDS.128 R16, [UR4+0x40] ;  /* 0x00004004ff107984 */ /* 0x000f680008000c00 */
[----:B------:R-:W1:Y:S01]  /*0ad0*/  LDS.128 R12, [UR4+0x50] ;  /* 0x00005004ff0c7984 */ /* 0x000e620008000c00 */
[----:B0-----:R-:W-:-:S04]  /*0ae0*/  IADD3 R8, PT, PT, R10, R9, R8 ;  /* 0x000000090a087210 */ /* 0x001fc80007ffe008 */
[----:B--2---:R-:W-:Y:S02]  /*0af0*/  IADD3 R24, PT, PT, R24, R11, R8 ;  /* 0x0000000b18187210 */ /* 0x004fe40007ffe008 */
[----:B------:R-:W0:Y:S02]  /*0b00*/  LDS.128 R8, [UR4+0x60] ;  /* 0x00006004ff087984 */ /* 0x000e240008000c00 */
[----:B------:R-:W-:-:S04]  /*0b10*/  IADD3 R24, PT, PT, R26, R25, R24 ;  /* 0x000000191a187210 */ /* 0x000fc80007ffe018 */
[----:B---3--:R-:W-:Y:S02]  /*0b20*/  IADD3 R4, PT, PT, R4, R27, R24 ;  /* 0x0000001b04047210 */ /* 0x008fe40007ffe018 */
[----:B------:R-:W2:Y:S02]  /*0b30*/  LDS.128 R24, [UR4+0x70] ;  /* 0x00007004ff187984 */ /* 0x000ea40008000c00 */
[----:B------:R-:W-:-:S04]  /*0b40*/  IADD3 R4, PT, PT, R6, R5, R4 ;  /* 0x0000000506047210 */ /* 0x000fc80007ffe004 */
[----:B----4-:R-:W-:-:S04]  /*0b50*/  IADD3 R4, PT, PT, R20, R7, R4 ;  /* 0x0000000714047210 */ /* 0x010fc80007ffe004 */
[----:B------:R-:W-:-:S04]  /*0b60*/  IADD3 R4, PT, PT, R22, R21, R4 ;  /* 0x0000001516047210 */ /* 0x000fc80007ffe004 */
[----:B-----5:R-:W-:-:S04]  /*0b70*/  IADD3 R4, PT, PT, R16, R23, R4 ;  /* 0x0000001710047210 */ /* 0x020fc80007ffe004 */
[----:B------:R-:W-:-:S04]  /*0b80*/  IADD3 R4, PT, PT, R18, R17, R4 ;  /* 0x0000001112047210 */ /* 0x000fc80007ffe004 */
[----:B-1----:R-:W-:-:S04]  /*0b90*/  IADD3 R4, PT, PT, R12, R19, R4 ;  /* 0x000000130c047210 */ /* 0x002fc80007ffe004 */
[----:B------:R-:W-:-:S04]  /*0ba0*/  IADD3 R4, PT, PT, R14, R13, R4 ;  /* 0x0000000d0e047210 */ /* 0x000fc80007ffe004 */
[----:B0-----:R-:W-:-:S04]  /*0bb0*/  IADD3 R4, PT, PT, R8, R15, R4 ;  /* 0x0000000f08047210 */ /* 0x001fc80007ffe004 */
[----:B------:R-:W-:-:S04]  /*0bc0*/  IADD3 R4, PT, PT, R10, R9, R4 ;  /* 0x000000090a047210 */ /* 0x000fc80007ffe004 */
[----:B--2---:R-:W-:-:S04]  /*0bd0*/  IADD3 R4, PT, PT, R24, R11, R4 ;  /* 0x0000000b18047210 */ /* 0x004fc80007ffe004 */
[----:B------:R-:W-:-:S04]  /*0be0*/  IADD3 R4, PT, PT, R26, R25, R4 ;  /* 0x000000191a047210 */ /* 0x000fc80007ffe004 */
[----:B------:R-:W-:-:S05]  /*0bf0*/  IADD3 R27, PT, PT, R4, R27, RZ ;  /* 0x0000001b041b7210 */ /* 0x000fca0007ffe0ff */
[----:B------:R-:W-:Y:S01]  /*0c00*/  REDG.E.ADD.STRONG.GPU desc[UR6][R2.64], R27 ;  /* 0x0000001b0200798e */ /* 0x000fe2000c12e106 */
[----:B------:R-:W-:Y:S05]  /*0c10*/  EXIT ;  /* 0x000000000000794d */ /* 0x000fea0003800000 */
.L_x_12:
[----:B------:R-:W-:-:S00]  /*0c20*/  BRA `(.L_x_12) ;  /* 0xfffffffc00fc7947 */ /* 0x000fc0000383ffff */
[----:B------:R-:W-:-:S00]  /*0c30*/  NOP ;  /* 0x0000000000007918 */ /* 0x000fc00000000000 */
        /* <DEDUP_REMOVED lines=12> */
.L_x_13:


//--------------------- .nv.shared._Z4dotpPiS_S_  --------------------------
	.section	.nv.shared._Z4dotpPiS_S_,"aw",@nobits
	.sectionflags	@""
	.align	4
.nv.shared._Z4dotpPiS_S_:
	.zero		1152


//--------------------- .nv.shared.reserved.0     --------------------------
	.section	.nv.shared.reserved.0,"aw",@nobits
	.weak		__nv_reservedSMEM_offset_0_alias
	.size		__nv_reservedSMEM_offset_0_alias, 0, 64
	.other		__nv_reservedSMEM_offset_0_alias,@"STO_CUDA_RESERVED_SHARED STV_DEFAULT"
__nv_reservedSMEM_offset_0_alias:
	.zero		0
	.zero		64


//--------------------- .nv.constant0._Z4dotpPiS_S_ --------------------------
	.section	.nv.constant0._Z4dotpPiS_S_,"a",@progbits
	.sectionflags	@""
	.align	4
.nv.constant0._Z4dotpPiS_S_:
	.zero		920


//--------------------- SYMBOLS --------------------------

	.type		.nv.reservedSmem.offset0,@object
	.size		.nv.reservedSmem.offset0,0x4
	.type		.nv.reservedSmem.cap,@object
	.size		.nv.reservedSmem.cap,0x4
